//
// Generated by NVIDIA NVVM Compiler
//
// Compiler Build ID: CL-36424714
// Cuda compilation tools, release 13.0, V13.0.88
// Based on NVVM 20.0.0
//

.version 9.0
.target sm_100
.address_size 64

	// .globl	_Z7Kernel3iPiS_
// _ZZ7Kernel3iPiS_E7segment has been demoted

.visible .entry _Z7Kernel3iPiS_(
	.param .u32 _Z7Kernel3iPiS__param_0,
	.param .u64 .ptr .align 1 _Z7Kernel3iPiS__param_1,
	.param .u64 .ptr .align 1 _Z7Kernel3iPiS__param_2
)
{
	.reg .pred 	%p<5>;
	.reg .b32 	%r<35>;
	.reg .b64 	%rd<7>;
	// demoted variable
	.shared .align 4 .b8 _ZZ7Kernel3iPiS_E7segment[2048];
	ld.param.u64 	%rd2, [_Z7Kernel3iPiS__param_1];
	ld.param.u64 	%rd1, [_Z7Kernel3iPiS__param_2];
	mov.u32 	%r1, %tid.x;
	mov.u32 	%r6, %ctaid.x;
	mov.u32 	%r34, %ntid.x;
	mul.lo.s32 	%r7, %r34, %r6;
	shl.b32 	%r8, %r7, 3;
	add.s32 	%r9, %r8, %r1;
	cvta.to.global.u64 	%rd3, %rd2;
	mul.wide.s32 	%rd4, %r9, 4;
	add.s64 	%rd5, %rd3, %rd4;
	ld.global.u32 	%r10, [%rd5];
	ld.global.u32 	%r11, [%rd5+4];
	add.s32 	%r12, %r11, %r10;
	ld.global.u32 	%r13, [%rd5+8];
	add.s32 	%r14, %r13, %r12;
	ld.global.u32 	%r15, [%rd5+12];
	add.s32 	%r16, %r15, %r14;
	ld.global.u32 	%r17, [%rd5+16];
	add.s32 	%r18, %r17, %r16;
	ld.global.u32 	%r19, [%rd5+20];
	add.s32 	%r20, %r19, %r18;
	ld.global.u32 	%r21, [%rd5+24];
	add.s32 	%r22, %r21, %r20;
	ld.global.u32 	%r23, [%rd5+28];
	add.s32 	%r24, %r23, %r22;
	shl.b32 	%r25, %r1, 2;
	mov.u32 	%r26, _ZZ7Kernel3iPiS_E7segment;
	add.s32 	%r3, %r26, %r25;
	st.shared.u32 	[%r3], %r24;
	setp.lt.u32 	%p1, %r34, 2;
	@%p1 bra 	$L__BB0_4;
$L__BB0_1:
	shr.u32 	%r5, %r34, 1;
	bar.sync 	0;
	setp.ge.u32 	%p2, %r1, %r5;
	@%p2 bra 	$L__BB0_3;
	shl.b32 	%r27, %r5, 2;
	add.s32 	%r28, %r3, %r27;
	ld.shared.u32 	%r29, [%r28];
	ld.shared.u32 	%r30, [%r3];
	add.s32 	%r31, %r30, %r29;
	st.shared.u32 	[%r3], %r31;
$L__BB0_3:
	setp.gt.u32 	%p3, %r34, 3;
	mov.u32 	%r34, %r5;
	@%p3 bra 	$L__BB0_1;
$L__BB0_4:
	setp.ne.s32 	%p4, %r1, 0;
	@%p4 bra 	$L__BB0_6;
	ld.shared.u32 	%r32, [_ZZ7Kernel3iPiS_E7segment];
	cvta.to.global.u64 	%rd6, %rd1;
	atom.global.add.u32 	%r33, [%rd6], %r32;
$L__BB0_6:
	ret;

}


// ===== COMPILED SASS (sm_100) =====

	.target	sm_100

	.elftype	@"ET_EXEC"


//--------------------- .note.nv.tkinfo           --------------------------
	.section	.note.nv.tkinfo,"",@"SHT_NOTE"
	.sectionflags	@"SHF_NOTE_NV_TKINFO"
	.tkinfo
        /*0018*/ 	.word	0x00000002
        /*0030*/ 	.string	""
        /*0030*/ 	.string	"ptxas"
        /*0030*/ 	.string	"Cuda compilation tools, release 13.0, V13.0.88"
        /*0030*/ 	.string	"Build cuda_13.0.r13.0/compiler.36424714_0"
        /*0030*/ 	.string	"-arch sm_100 -m 64 "



//--------------------- .note.nv.cuinfo           --------------------------
	.section	.note.nv.cuinfo,"",@"SHT_NOTE"
	.sectionflags	@"SHF_NOTE_NV_CUINFO"
        /*0018*/ 	.short	0x0002
        /*001a*/ 	.short	0x0064
        /*001c*/ 	.short	0x0082
	.zero		2


//--------------------- .nv.info                  --------------------------
	.section	.nv.info,"",@"SHT_CUDA_INFO"
	.align	4


	//----- nvinfo : EIATTR_REGCOUNT
	.align		4
        /*0000*/ 	.byte	0x04, 0x2f
        /*0002*/ 	.short	(.L_1 - .L_0)
	.align		4
.L_0:
        /*0004*/ 	.word	index@(_Z7Kernel3iPiS_)
        /*0008*/ 	.word	0x00000010


	//----- nvinfo : EIATTR_FRAME_SIZE
	.align		4
.L_1:
        /*000c*/ 	.byte	0x04, 0x11
        /*000e*/ 	.short	(.L_3 - .L_2)
	.align		4
.L_2:
        /*0010*/ 	.word	index@(_Z7Kernel3iPiS_)
        /*0014*/ 	.word	0x00000000


	//----- nvinfo : EIATTR_MIN_STACK_SIZE
	.align		4
.L_3:
        /*0018*/ 	.byte	0x04, 0x12
        /*001a*/ 	.short	(.L_5 - .L_4)
	.align		4
.L_4:
        /*001c*/ 	.word	index@(_Z7Kernel3iPiS_)
        /*0020*/ 	.word	0x00000000
.L_5:


//--------------------- .nv.compat                --------------------------
	.section	.nv.compat,"",@"SHT_CUDA_COMPAT_INFO"
	.align	4
        /*0000*/ 	.byte	0x02, 0x09, 0x00, 0x00, 0x02, 0x02, 0x01, 0x00, 0x02, 0x05, 0x05, 0x00, 0x03, 0x07, 0x01, 0x01
        /*0010*/ 	.byte	0x02, 0x03, 0x00, 0x00, 0x02, 0x06, 0x01, 0x00, 0x04, 0x0b, 0x08, 0x00, 0x09, 0x00, 0x00, 0x00
        /*0020*/ 	.byte	0x00, 0x00, 0x00, 0x00


//--------------------- .nv.info._Z7Kernel3iPiS_  --------------------------
	.section	.nv.info._Z7Kernel3iPiS_,"",@"SHT_CUDA_INFO"
	.sectionflags	@""
	.align	4


	//----- nvinfo : EIATTR_CUDA_API_VERSION
	.align		4
        /*0000*/ 	.byte	0x04, 0x37
        /*0002*/ 	.short	(.L_7 - .L_6)
.L_6:
        /*0004*/ 	.word	0x00000082


	//----- nvinfo : EIATTR_KPARAM_INFO
	.align		4
.L_7:
        /*0008*/ 	.byte	0x04, 0x17
        /*000a*/ 	.short	(.L_9 - .L_8)
.L_8:
        /*000c*/ 	.word	0x00000000
        /*0010*/ 	.short	0x0002
        /*0012*/ 	.short	0x0010
        /*0014*/ 	.byte	0x00, 0xf5, 0x21, 0x00


	//----- nvinfo : EIATTR_KPARAM_INFO
	.align		4
.L_9:
        /*0018*/ 	.byte	0x04, 0x17
        /*001a*/ 	.short	(.L_11 - .L_10)
.L_10:
        /*001c*/ 	.word	0x00000000
        /*0020*/ 	.short	0x0001
        /*0022*/ 	.short	0x0008
        /*0024*/ 	.byte	0x00, 0xf5, 0x21, 0x00


	//----- nvinfo : EIATTR_KPARAM_INFO
	.align		4
.L_11:
        /*0028*/ 	.byte	0x04, 0x17
        /*002a*/ 	.short	(.L_13 - .L_12)
.L_12:
        /*002c*/ 	.word	0x00000000
        /*0030*/ 	.short	0x0000
        /*0032*/ 	.short	0x0000
        /*0034*/ 	.byte	0x00, 0xf0, 0x11, 0x00


	//----- nvinfo : EIATTR_SPARSE_MMA_MASK
	.align		4
.L_13:
        /*0038*/ 	.byte	0x03, 0x50
        /*003a*/ 	.short	0x0000


	//----- nvinfo : EIATTR_MAXREG_COUNT
	.align		4
        /*003c*/ 	.byte	0x03, 0x1b
        /*003e*/ 	.short	0x00ff


	//----- nvinfo : EIATTR_NUM_BARRIERS
	.align		4
        /*0040*/ 	.byte	0x02, 0x4c
        /*0042*/ 	.byte	0x01
	.zero		1


	//----- nvinfo : EIATTR_MERCURY_ISA_VERSION
	.align		4
        /*0044*/ 	.byte	0x03, 0x5f
        /*0046*/ 	.short	0x0101


	//----- nvinfo : EIATTR_VRC_CTA_INIT_COUNT
	.align		4
        /*0048*/ 	.byte	0x02, 0x4a
	.zero		1
	.zero		1


	//----- nvinfo : EIATTR_EXIT_INSTR_OFFSETS
	.align		4
        /*004c*/ 	.byte	0x04, 0x1c
        /*004e*/ 	.short	(.L_15 - .L_14)


	//   ....[0]....
.L_14:
        /*0050*/ 	.word	0x00000290


	//   ....[1]....
        /*0054*/ 	.word	0x00000300


	//----- nvinfo : EIATTR_CBANK_PARAM_SIZE
	.align		4
.L_15:
        /*0058*/ 	.byte	0x03, 0x19
        /*005a*/ 	.short	0x0018


	//----- nvinfo : EIATTR_PARAM_CBANK
	.align		4
        /*005c*/ 	.byte	0x04, 0x0a
        /*005e*/ 	.short	(.L_17 - .L_16)
	.align		4
.L_16:
        /*0060*/ 	.word	index@(.nv.constant0._Z7Kernel3iPiS_)
        /*0064*/ 	.short	0x0380
        /*0066*/ 	.short	0x0018


	//----- nvinfo : EIATTR_SW_WAR
	.align		4
.L_17:
        /*0068*/ 	.byte	0x04, 0x36
        /*006a*/ 	.short	(.L_19 - .L_18)
.L_18:
        /*006c*/ 	.word	0x00000008
.L_19:


//--------------------- .nv.callgraph             --------------------------
	.section	.nv.callgraph,"",@"SHT_CUDA_CALLGRAPH"
	.align	4
	.sectionentsize	8
	.align		4
        /*0000*/ 	.word	0x00000000
	.align		4
        /*0004*/ 	.word	0xffffffff
	.align		4
        /*0008*/ 	.word	0x00000000
	.align		4
        /*000c*/ 	.word	0xfffffffe
	.align		4
        /*0010*/ 	.word	0x00000000
	.align		4
        /*0014*/ 	.word	0xfffffffd
	.align		4
        /*0018*/ 	.word	0x00000000
	.align		4
        /*001c*/ 	.word	0xfffffffc


//--------------------- .text._Z7Kernel3iPiS_     --------------------------
	.section	.text._Z7Kernel3iPiS_,"ax",@progbits
	.align	128
        .global         _Z7Kernel3iPiS_
        .type           _Z7Kernel3iPiS_,@function
        .size           _Z7Kernel3iPiS_,(.L_x_3 - _Z7Kernel3iPiS_)
        .other          _Z7Kernel3iPiS_,@"STO_CUDA_ENTRY STV_DEFAULT"
_Z7Kernel3iPiS_:
.text._Z7Kernel3iPiS_:
[----:B------:R-:W-:Y:S01]  /*0000*/  LDC R1, c[0x0][0x37c] ;  /* 0x0000df00ff017b82 */ /* 0x000fe20000000800 */
[----:B------:R-:W0:Y:S07]  /*0010*/  S2R R13, SR_TID.X ;  /* 0x00000000000d7919 */ /* 0x000e2e0000002100 */
[----:B------:R-:W1:Y:S01]  /*0020*/  S2UR UR4, SR_CTAID.X ;  /* 0x00000000000479c3 */ /* 0x000e620000002500 */
[----:B------:R-:W2:Y:S07]  /*0030*/  LDCU.64 UR6, c[0x0][0x358] ;  /* 0x00006b00ff0677ac */ /* 0x000eae0008000a00 */
[----:B------:R-:W1:Y:S08]  /*0040*/  LDC R10, c[0x0][0x360] ;  /* 0x0000d800ff0a7b82 */ /* 0x000e700000000800 */
[----:B------:R-:W3:Y:S01]  /*0050*/  LDC.64 R2, c[0x0][0x388] ;  /* 0x0000e200ff027b82 */ /* 0x000ee20000000a00 */
[----:B-1----:R-:W-:-:S04]  /*0060*/  IMAD R0, R10, UR4, RZ ;  /* 0x000000040a007c24 */ /* 0x002fc8000f8e02ff */
[----:B0-----:R-:W-:-:S04]  /*0070*/  IMAD R5, R0, 0x8, R13 ;  /* 0x0000000800057824 */ /* 0x001fc800078e020d */
[----:B---3--:R-:W-:-:S05]  /*0080*/  IMAD.WIDE R2, R5, 0x4, R2 ;  /* 0x0000000405027825 */ /* 0x008fca00078e0202 */
[----:B--2---:R-:W2:Y:S04]  /*0090*/  LDG.E R0, desc[UR6][R2.64] ;  /* 0x0000000602007981 */ /* 0x004ea8000c1e1900 */
[----:B------:R-:W2:Y:S04]  /*00a0*/  LDG.E R5, desc[UR6][R2.64+0x4] ;  /* 0x0000040602057981 */ /* 0x000ea8000c1e1900 */
[----:B------:R-:W2:Y:S04]  /*00b0*/  LDG.E R4, desc[UR6][R2.64+0x8] ;  /* 0x0000080602047981 */ /* 0x000ea8000c1e1900 */
[----:B------:R-:W3:Y:S04]  /*00c0*/  LDG.E R7, desc[UR6][R2.64+0xc] ;  /* 0x00000c0602077981 */ /* 0x000ee8000c1e1900 */
[----:B------:R-:W3:Y:S04]  /*00d0*/  LDG.E R6, desc[UR6][R2.64+0x10] ;  /* 0x0000100602067981 */ /* 0x000ee8000c1e1900 */
[----:B------:R-:W4:Y:S04]  /*00e0*/  LDG.E R9, desc[UR6][R2.64+0x14] ;  /* 0x0000140602097981 */ /* 0x000f28000c1e1900 */
[----:B------:R-:W4:Y:S04]  /*00f0*/  LDG.E R8, desc[UR6][R2.64+0x18] ;  /* 0x0000180602087981 */ /* 0x000f28000c1e1900 */
[----:B------:R-:W5:Y:S01]  /*0100*/  LDG.E R11, desc[UR6][R2.64+0x1c] ;  /* 0x00001c06020b7981 */ /* 0x000f62000c1e1900 */
[----:B------:R-:W0:Y:S01]  /*0110*/  S2UR UR5, SR_CgaCtaId ;  /* 0x00000000000579c3 */ /* 0x000e220000008800 */
[----:B------:R-:W-:Y:S01]  /*0120*/  UMOV UR4, 0x400 ;  /* 0x0000040000047882 */ /* 0x000fe20000000000 */
[----:B------:R-:W-:-:S02]  /*0130*/  ISETP.GE.U32.AND P1, PT, R10, 0x2, PT ;  /* 0x000000020a00780c */ /* 0x000fc40003f26070 */
[----:B------:R-:W-:Y:S01]  /*0140*/  ISETP.NE.AND P0, PT, R13, RZ, PT ;  /* 0x000000ff0d00720c */ /* 0x000fe20003f05270 */
[----:B0-----:R-:W-:Y:S01]  /*0150*/  ULEA UR4, UR5, UR4, 0x18 ;  /* 0x0000000405047291 */ /* 0x001fe2000f8ec0ff */
[----:B--2---:R-:W-:-:S05]  /*0160*/  IADD3 R0, PT, PT, R4, R5, R0 ;  /* 0x0000000504007210 */ /* 0x004fca0007ffe000 */
[----:B------:R-:W-:Y:S02]  /*0170*/  LEA R5, R13, UR4, 0x2 ;  /* 0x000000040d057c11 */ /* 0x000fe4000f8e10ff */
[----:B---3--:R-:W-:-:S04]  /*0180*/  IADD3 R0, PT, PT, R6, R7, R0 ;  /* 0x0000000706007210 */ /* 0x008fc80007ffe000 */
[----:B----4-:R-:W-:-:S05]  /*0190*/  IADD3 R0, PT, PT, R8, R9, R0 ;  /* 0x0000000908007210 */ /* 0x010fca0007ffe000 */
[----:B-----5:R-:W-:-:S05]  /*01a0*/  IMAD.IADD R0, R0, 0x1, R11 ;  /* 0x0000000100007824 */ /* 0x020fca00078e020b */
[----:B------:R0:W-:Y:S01]  /*01b0*/  STS [R5], R0 ;  /* 0x0000000005007388 */ /* 0x0001e20000000800 */
[----:B------:R-:W-:Y:S05]  /*01c0*/  @!P1 BRA `(.L_x_0) ;  /* 0x0000000000309947 */ /* 0x000fea0003800000 */
[----:B0-----:R-:W-:-:S07]  /*01d0*/  IMAD.MOV.U32 R0, RZ, RZ, R10 ;  /* 0x000000ffff007224 */ /* 0x001fce00078e000a */
.L_x_1:
[----:B------:R-:W-:Y:S01]  /*01e0*/  BAR.SYNC.DEFER_BLOCKING 0x0 ;  /* 0x0000000000007b1d */ /* 0x000fe20000010000 */
[----:B------:R-:W-:-:S04]  /*01f0*/  SHF.R.U32.HI R6, RZ, 0x1, R0 ;  /* 0x00000001ff067819 */ /* 0x000fc80000011600 */
[----:B------:R-:W-:-:S13]  /*0200*/  ISETP.GE.U32.AND P1, PT, R13, R6, PT ;  /* 0x000000060d00720c */ /* 0x000fda0003f26070 */
[----:B------:R-:W-:Y:S01]  /*0210*/  @!P1 IMAD R2, R6, 0x4, R5 ;  /* 0x0000000406029824 */ /* 0x000fe200078e0205 */
[----:B------:R-:W-:Y:S05]  /*0220*/  @!P1 LDS R3, [R5] ;  /* 0x0000000005039984 */ /* 0x000fea0000000800 */
[----:B------:R-:W0:Y:S02]  /*0230*/  @!P1 LDS R2, [R2] ;  /* 0x0000000002029984 */ /* 0x000e240000000800 */
[----:B0-----:R-:W-:-:S05]  /*0240*/  @!P1 IMAD.IADD R4, R2, 0x1, R3 ;  /* 0x0000000102049824 */ /* 0x001fca00078e0203 */
[----:B------:R1:W-:Y:S01]  /*0250*/  @!P1 STS [R5], R4 ;  /* 0x0000000405009388 */ /* 0x0003e20000000800 */
[----:B------:R-:W-:Y:S01]  /*0260*/  ISETP.GT.U32.AND P1, PT, R0, 0x3, PT ;  /* 0x000000030000780c */ /* 0x000fe20003f24070 */
[----:B------:R-:W-:-:S12]  /*0270*/  IMAD.MOV.U32 R0, RZ, RZ, R6 ;  /* 0x000000ffff007224 */ /* 0x000fd800078e0006 */
[----:B-1----:R-:W-:Y:S05]  /*0280*/  @P1 BRA `(.L_x_1) ;  /* 0xfffffffc00d41947 */ /* 0x002fea000383ffff */
.L_x_0:
[----:B------:R-:W-:Y:S05]  /*0290*/  @P0 EXIT ;  /* 0x000000000000094d */ /* 0x000fea0003800000 */
[----:B------:R-:W1:Y:S01]  /*02a0*/  S2UR UR5, SR_CgaCtaId ;  /* 0x00000000000579c3 */ /* 0x000e620000008800 */
[----:B------:R-:W-:-:S07]  /*02b0*/  UMOV UR4, 0x400 ;  /* 0x0000040000047882 */ /* 0x000fce0000000000 */
[----:B------:R-:W2:Y:S01]  /*02c0*/  LDC.64 R2, c[0x0][0x390] ;  /* 0x0000e400ff027b82 */ /* 0x000ea20000000a00 */
[----:B-1----:R-:W-:-:S09]  /*02d0*/  ULEA UR4, UR5, UR4, 0x18 ;  /* 0x0000000405047291 */ /* 0x002fd2000f8ec0ff */
[----:B0-----:R-:W2:Y:S04]  /*02e0*/  LDS R5, [UR4] ;  /* 0x00000004ff057984 */ /* 0x001ea80008000800 */
[----:B--2---:R-:W-:Y:S01]  /*02f0*/  REDG.E.ADD.STRONG.GPU desc[UR6][R2.64], R5 ;  /* 0x000000050200798e */ /* 0x004fe2000c12e106 */
[----:B------:R-:W-:Y:S05]  /*0300*/  EXIT ;  /* 0x000000000000794d */ /* 0x000fea0003800000 */
.L_x_2:
[----:B------:R-:W-:-:S00]  /*0310*/  BRA `(.L_x_2) ;  /* 0xfffffffc00fc7947 */ /* 0x000fc0000383ffff */
[----:B------:R-:W-:-:S00]  /*0320*/  NOP ;  /* 0x0000000000007918 */ /* 0x000fc00000000000 */
        /* <DEDUP_REMOVED lines=13> */
.L_x_3:


//--------------------- .nv.shared._Z7Kernel3iPiS_ --------------------------
	.section	.nv.shared._Z7Kernel3iPiS_,"aw",@nobits
	.sectionflags	@""
	.align	4
.nv.shared._Z7Kernel3iPiS_:
	.zero		3072


//--------------------- .nv.shared.reserved.0     --------------------------
	.section	.nv.shared.reserved.0,"aw",@nobits
	.weak		__nv_reservedSMEM_offset_0_alias
	.size		__nv_reservedSMEM_offset_0_alias, 0, 64
	.other		__nv_reservedSMEM_offset_0_alias,@"STO_CUDA_RESERVED_SHARED STV_DEFAULT"
__nv_reservedSMEM_offset_0_alias:
	.zero		0
	.zero		64


//--------------------- .nv.constant0._Z7Kernel3iPiS_ --------------------------
	.section	.nv.constant0._Z7Kernel3iPiS_,"a",@progbits
	.sectionflags	@""
	.align	4
.nv.constant0._Z7Kernel3iPiS_:
	.zero		920


//--------------------- SYMBOLS --------------------------

	.type		.nv.reservedSmem.offset0,@object
	.size		.nv.reservedSmem.offset0,0x4
	.type		.nv.reservedSmem.cap,@object
	.size		.nv.reservedSmem.cap,0x4
